	.headerflags	@"EF_CUDA_TEXMODE_UNIFIED EF_CUDA_64BIT_ADDRESS EF_CUDA_ACCELERATORS EF_CUDA_SM90 EF_CUDA_VIRTUAL_SM(EF_CUDA_SM90)"
	.elftype	@"ET_EXEC"


//--------------------- .nv.info                  --------------------------
	.section	.nv.info,"",@"SHT_CUDA_INFO"
	.align	4


	//----- nvinfo : EIATTR_REGCOUNT
	.align		4
        /*0000*/ 	.byte	0x04, 0x2f
        /*0002*/ 	.short	(.L_1 - .L_0)
	.align		4
.L_0:
        /*0004*/ 	.word	index@(triton_poi_fused_cat_0)
        /*0008*/ 	.word	0x00000010


	//----- nvinfo : EIATTR_MIN_STACK_SIZE
	.align		4
.L_1:
        /*000c*/ 	.byte	0x04, 0x12
        /*000e*/ 	.short	(.L_3 - .L_2)
	.align		4
.L_2:
        /*0010*/ 	.word	index@(triton_poi_fused_cat_0)
        /*0014*/ 	.word	0x00000000


	//----- nvinfo : EIATTR_FRAME_SIZE
	.align		4
.L_3:
        /*0018*/ 	.byte	0x04, 0x11
        /*001a*/ 	.short	(.L_5 - .L_4)
	.align		4
.L_4:
        /*001c*/ 	.word	index@(triton_poi_fused_cat_0)
        /*0020*/ 	.word	0x00000000


	//----- nvinfo : EIATTR_MIN_STACK_SIZE
	.align		4
.L_5:
        /*0024*/ 	.byte	0x04, 0x12
        /*0026*/ 	.short	(.L_7 - .L_6)
	.align		4
.L_6:
        /*0028*/ 	.word	index@(triton_poi_fused_cat_0)
        /*002c*/ 	.word	0x00000000
.L_7:


//--------------------- .nv.info.triton_poi_fused_cat_0 --------------------------
	.section	.nv.info.triton_poi_fused_cat_0,"",@"SHT_CUDA_INFO"
	.sectionflags	@""
	.align	4


	//----- nvinfo : EIATTR_CUDA_API_VERSION
	.align		4
        /*0000*/ 	.byte	0x04, 0x37
        /*0002*/ 	.short	(.L_9 - .L_8)
.L_8:
        /*0004*/ 	.word	0x0000007c


	//----- nvinfo : EIATTR_KPARAM_INFO
	.align		4
.L_9:
        /*0008*/ 	.byte	0x04, 0x17
        /*000a*/ 	.short	(.L_11 - .L_10)
.L_10:
        /*000c*/ 	.word	0x00000000
        /*0010*/ 	.short	0x0003
        /*0012*/ 	.short	0x0018
        /*0014*/ 	.byte	0x00, 0xf0, 0x11, 0x00


	//----- nvinfo : EIATTR_KPARAM_INFO
	.align		4
.L_11:
        /*0018*/ 	.byte	0x04, 0x17
        /*001a*/ 	.short	(.L_13 - .L_12)
.L_12:
        /*001c*/ 	.word	0x00000000
        /*0020*/ 	.short	0x0002
        /*0022*/ 	.short	0x0010
        /*0024*/ 	.byte	0x00, 0xf4, 0x21, 0x00


	//----- nvinfo : EIATTR_KPARAM_INFO
	.align		4
.L_13:
        /*0028*/ 	.byte	0x04, 0x17
        /*002a*/ 	.short	(.L_15 - .L_14)
.L_14:
        /*002c*/ 	.word	0x00000000
        /*0030*/ 	.short	0x0001
        /*0032*/ 	.short	0x0008
        /*0034*/ 	.byte	0x00, 0xf4, 0x21, 0x00


	//----- nvinfo : EIATTR_KPARAM_INFO
	.align		4
.L_15:
        /*0038*/ 	.byte	0x04, 0x17
        /*003a*/ 	.short	(.L_17 - .L_16)
.L_16:
        /*003c*/ 	.word	0x00000000
        /*0040*/ 	.short	0x0000
        /*0042*/ 	.short	0x0000
        /*0044*/ 	.byte	0x00, 0xf4, 0x21, 0x00


	//----- nvinfo : EIATTR_SPARSE_MMA_MASK
	.align		4
.L_17:
        /*0048*/ 	.byte	0x03, 0x50
        /*004a*/ 	.short	0x0000


	//----- nvinfo : EIATTR_MAXREG_COUNT
	.align		4
        /*004c*/ 	.byte	0x03, 0x1b
        /*004e*/ 	.short	0x00ff


	//----- nvinfo : EIATTR_EXIT_INSTR_OFFSETS
	.align		4
        /*0050*/ 	.byte	0x04, 0x1c
        /*0052*/ 	.short	(.L_19 - .L_18)


	//   ....[0]....
.L_18:
        /*0054*/ 	.word	0x00000330


	//   ....[1]....
        /*0058*/ 	.word	0x00000350


	//----- nvinfo : EIATTR_REQNTID
	.align		4
.L_19:
        /*005c*/ 	.byte	0x04, 0x10
        /*005e*/ 	.short	(.L_21 - .L_20)
.L_20:
        /*0060*/ 	.word	0x00000080
        /*0064*/ 	.word	0x00000001
        /*0068*/ 	.word	0x00000001


	//----- nvinfo : EIATTR_CBANK_PARAM_SIZE
	.align		4
.L_21:
        /*006c*/ 	.byte	0x03, 0x19
        /*006e*/ 	.short	0x001c


	//----- nvinfo : EIATTR_PARAM_CBANK
	.align		4
        /*0070*/ 	.byte	0x04, 0x0a
        /*0072*/ 	.short	(.L_23 - .L_22)
	.align		4
.L_22:
        /*0074*/ 	.word	index@(.nv.constant0.triton_poi_fused_cat_0)
        /*0078*/ 	.short	0x0210
        /*007a*/ 	.short	0x001c


	//----- nvinfo : EIATTR_SW_WAR
	.align		4
.L_23:
        /*007c*/ 	.byte	0x04, 0x36
        /*007e*/ 	.short	(.L_25 - .L_24)
.L_24:
        /*0080*/ 	.word	0x00000008
.L_25:


//--------------------- .nv.callgraph             --------------------------
	.section	.nv.callgraph,"",@"SHT_CUDA_CALLGRAPH"
	.align	4
	.sectionentsize	8
	.align		4
        /*0000*/ 	.word	0x00000000
	.align		4
        /*0004*/ 	.word	0xffffffff
	.align		4
        /*0008*/ 	.word	0x00000000
	.align		4
        /*000c*/ 	.word	0xfffffffe
	.align		4
        /*0010*/ 	.word	0x00000000
	.align		4
        /*0014*/ 	.word	0xfffffffd
	.align		4
        /*0018*/ 	.word	0x00000000
	.align		4
        /*001c*/ 	.word	0xfffffffc


//--------------------- .text.triton_poi_fused_cat_0 --------------------------
	.section	.text.triton_poi_fused_cat_0,"ax",@progbits
	.align	128
        .global         triton_poi_fused_cat_0
        .type           triton_poi_fused_cat_0,@function
        .size           triton_poi_fused_cat_0,(.L_x_1 - triton_poi_fused_cat_0)
        .other          triton_poi_fused_cat_0,@"STO_CUDA_ENTRY STV_DEFAULT"
triton_poi_fused_cat_0:
.text.triton_poi_fused_cat_0:
[----:B------:R-:W0:Y:S02]  /*0000*/  LDC R1, c[0x0][0x28] ;  /* 0x00000a00ff017b82 */ /* 0x000e240000000800 */
[----:B------:R-:W1:Y:S01]  /*0010*/  S2R R0, SR_TID.X ;  /* 0x0000000000007919 */ /* 0x000e620000002100 */
[----:B------:R-:W-:Y:S01]  /*0020*/  ULDC.64 UR4, c[0x0][0x218] ;  /* 0x0000860000047ab9 */ /* 0x000fe20000000a00 */
[----:B------:R-:W2:Y:S01]  /*0030*/  S2R R3, SR_CTAID.X ;  /* 0x0000000000037919 */ /* 0x000ea20000002500 */
[----:B-1----:R-:W-:-:S05]  /*0040*/  IMAD.SHL.U32 R0, R0, 0x2, RZ ;  /* 0x0000000200007824 */ /* 0x002fca00078e00ff */
[----:B------:R-:W-:-:S05]  /*0050*/  LOP3.LUT R0, R0, 0xfe, RZ, 0xc0, !PT ;  /* 0x000000fe00007812 */ /* 0x000fca00078ec0ff */
[----:B--2---:R-:W-:-:S05]  /*0060*/  IMAD R0, R3, 0x100, R0 ;  /* 0x0000010003007824 */ /* 0x004fca00078e0200 */
[----:B------:R-:W-:Y:S02]  /*0070*/  SHF.R.S32.HI R3, RZ, 0x1f, R0 ;  /* 0x0000001fff037819 */ /* 0x000fe40000011400 */
[----:B------:R-:W-:Y:S02]  /*0080*/  ISETP.GE.AND P0, PT, R0, 0x200, PT ;  /* 0x000002000000780c */ /* 0x000fe40003f06270 */
[CC--:B------:R-:W-:Y:S02]  /*0090*/  LEA.HI R2, R3.reuse, R0.reuse, RZ, 0x4 ;  /* 0x0000000003027211 */ /* 0x0c0fe400078f20ff */
[----:B------:R-:W-:Y:S02]  /*00a0*/  LEA.HI R7, R3, R0, RZ, 0x7 ;  /* 0x0000000003077211 */ /* 0x000fe400078f38ff */
[----:B------:R-:W-:Y:S02]  /*00b0*/  SHF.R.S32.HI R4, RZ, 0x4, R2 ;  /* 0x00000004ff047819 */ /* 0x000fe40000011402 */
[----:B------:R-:W-:-:S02]  /*00c0*/  SHF.R.S32.HI R8, RZ, 0x7, R7 ;  /* 0x00000007ff087819 */ /* 0x000fc40000011407 */
[----:B------:R-:W-:Y:S02]  /*00d0*/  LEA.HI R5, R4, R4, RZ, 0x3 ;  /* 0x0000000404057211 */ /* 0x000fe400078f18ff */
[----:B------:R-:W-:Y:S01]  /*00e0*/  LOP3.LUT R3, R2, 0xfffffff0, RZ, 0xc0, !PT ;  /* 0xfffffff002037812 */ /* 0x000fe200078ec0ff */
[----:B------:R-:W-:Y:S01]  /*00f0*/  IMAD.SHL.U32 R8, R8, 0x40, RZ ;  /* 0x0000004008087824 */ /* 0x000fe200078e00ff */
[----:B------:R-:W-:-:S03]  /*0100*/  LOP3.LUT R5, R5, 0xfffffff8, RZ, 0xc0, !PT ;  /* 0xfffffff805057812 */ /* 0x000fc600078ec0ff */
[----:B------:R-:W-:Y:S02]  /*0110*/  IMAD.IADD R3, R0, 0x1, -R3 ;  /* 0x0000000100037824 */ /* 0x000fe400078e0a03 */
[----:B------:R-:W-:Y:S01]  /*0120*/  IMAD.IADD R6, R4, 0x1, -R5 ;  /* 0x0000000104067824 */ /* 0x000fe200078e0a05 */
[----:B------:R-:W-:Y:S02]  /*0130*/  SHF.R.S32.HI R5, RZ, 0x1f, R8 ;  /* 0x0000001fff057819 */ /* 0x000fe40000011408 */
[----:B------:R-:W-:Y:S01]  /*0140*/  SHF.R.S32.HI R9, RZ, 0x1f, R3 ;  /* 0x0000001fff097819 */ /* 0x000fe20000011403 */
[C---:B------:R-:W-:Y:S01]  /*0150*/  IMAD.SHL.U32 R2, R6.reuse, 0x10, RZ ;  /* 0x0000001006027824 */ /* 0x040fe200078e00ff */
[----:B------:R-:W-:-:S04]  /*0160*/  ISETP.GT.AND P3, PT, R6, 0x3, !P0 ;  /* 0x000000030600780c */ /* 0x000fc80004764270 */
[----:B------:R-:W-:Y:S02]  /*0170*/  IADD3 R10, P1, P2, R2, R3, R8 ;  /* 0x00000003020a7210 */ /* 0x000fe40007a3e008 */
[----:B------:R-:W-:Y:S02]  /*0180*/  SHF.R.S32.HI R4, RZ, 0x1f, R2 ;  /* 0x0000001fff047819 */ /* 0x000fe40000011402 */
[----:B------:R-:W1:Y:S02]  /*0190*/  LDC.64 R2, c[0x0][0x210] ;  /* 0x00008400ff027b82 */ /* 0x000e640000000a00 */
[----:B------:R-:W-:Y:S02]  /*01a0*/  IADD3.X R5, R4, R9, R5, P1, P2 ;  /* 0x0000000904057210 */ /* 0x000fe40000fe4405 */
[----:B------:R-:W-:-:S04]  /*01b0*/  LEA R4, P1, R10, UR4, 0x2 ;  /* 0x000000040a047c11 */ /* 0x000fc8000f8210ff */
[----:B------:R-:W-:Y:S02]  /*01c0*/  LEA.HI.X R5, R10, UR5, R5, 0x2, P1 ;  /* 0x000000050a057c11 */ /* 0x000fe400088f1405 */
[----:B------:R-:W-:Y:S01]  /*01d0*/  CS2R R10, SRZ ;  /* 0x00000000000a7805 */ /* 0x000fe2000001ff00 */
[----:B------:R-:W-:Y:S01]  /*01e0*/  ULDC.64 UR4, c[0x0][0x208] ;  /* 0x0000820000047ab9 */ /* 0x000fe20000000a00 */
[----:B------:R-:W-:-:S04]  /*01f0*/  ISETP.GE.AND P1, PT, R6, 0x4, PT ;  /* 0x000000040600780c */ /* 0x000fc80003f26270 */
[----:B------:R2:W3:Y:S01]  /*0200*/  @P3 LDG.E.64 R10, desc[UR4][R4.64+-0x100] ;  /* 0xffff0004040a3981 */ /* 0x0004e2000c1e1b00 */
[----:B------:R-:W-:Y:S02]  /*0210*/  LOP3.LUT R7, R7, 0xffffff80, RZ, 0xc0, !PT ;  /* 0xffffff8007077812 */ /* 0x000fe400078ec0ff */
[----:B------:R-:W-:Y:S02]  /*0220*/  ISETP.LT.AND P2, PT, R0, 0x200, !P1 ;  /* 0x000002000000780c */ /* 0x000fe40004f41270 */
[----:B------:R-:W-:Y:S02]  /*0230*/  IADD3 R7, R8, R0, -R7 ;  /* 0x0000000008077210 */ /* 0x000fe40007ffe807 */
[----:B------:R-:W-:-:S03]  /*0240*/  CS2R R8, SRZ ;  /* 0x0000000000087805 */ /* 0x000fc6000001ff00 */
[----:B-1----:R-:W-:Y:S02]  /*0250*/  IMAD.WIDE R2, R7, 0x4, R2 ;  /* 0x0000000407027825 */ /* 0x002fe400078e0202 */
[----:B------:R-:W2:Y:S04]  /*0260*/  LDC.64 R6, c[0x0][0x220] ;  /* 0x00008800ff067b82 */ /* 0x000ea80000000a00 */
[----:B------:R-:W4:Y:S01]  /*0270*/  @P2 LDG.E.64 R8, desc[UR4][R2.64] ;  /* 0x0000000402082981 */ /* 0x000f22000c1e1b00 */
[----:B--2---:R-:W-:Y:S01]  /*0280*/  IMAD.WIDE R4, R0, 0x4, R6 ;  /* 0x0000000400047825 */ /* 0x004fe200078e0206 */
[----:B---3--:R-:W-:Y:S02]  /*0290*/  SEL R10, R10, RZ, P3 ;  /* 0x000000ff0a0a7207 */ /* 0x008fe40001800000 */
[----:B------:R-:W-:-:S02]  /*02a0*/  SEL R11, R11, RZ, P3 ;  /* 0x000000ff0b0b7207 */ /* 0x000fc40001800000 */
[----:B------:R-:W-:Y:S02]  /*02b0*/  FSETP.GT.AND P3, PT, R10, RZ, PT ;  /* 0x000000ff0a00720b */ /* 0x000fe40003f64000 */
[----:B------:R-:W-:Y:S02]  /*02c0*/  FSETP.GT.AND P4, PT, R11, RZ, PT ;  /* 0x000000ff0b00720b */ /* 0x000fe40003f84000 */
[----:B----4-:R-:W-:-:S09]  /*02d0*/  SEL R13, R8, RZ, P2 ;  /* 0x000000ff080d7207 */ /* 0x010fd20001000000 */
[----:B------:R-:W-:Y:S01]  /*02e0*/  @!P3 FMUL R10, R10, 0.10000000149011611938 ;  /* 0x3dcccccd0a0ab820 */ /* 0x000fe20000400000 */
[----:B------:R-:W-:Y:S01]  /*02f0*/  SEL R8, R9, RZ, P2 ;  /* 0x000000ff09087207 */ /* 0x000fe20001000000 */
[----:B------:R-:W-:-:S03]  /*0300*/  @!P4 FMUL R11, R11, 0.10000000149011611938 ;  /* 0x3dcccccd0b0bc820 */ /* 0x000fc60000400000 */
[----:B------:R-:W-:Y:S02]  /*0310*/  SEL R10, R13, R10, !P1 ;  /* 0x0000000a0d0a7207 */ /* 0x000fe40004800000 */
[----:B------:R-:W-:Y:S01]  /*0320*/  SEL R11, R8, R11, !P1 ;  /* 0x0000000b080b7207 */ /* 0x000fe20004800000 */
[----:B------:R-:W-:Y:S06]  /*0330*/  @P0 EXIT ;  /* 0x000000000000094d */ /* 0x000fec0003800000 */
[----:B------:R-:W-:Y:S01]  /*0340*/  STG.E.64 desc[UR4][R4.64], R10 ;  /* 0x0000000a04007986 */ /* 0x000fe2000c101b04 */
[----:B------:R-:W-:Y:S05]  /*0350*/  EXIT ;  /* 0x000000000000794d */ /* 0x000fea0003800000 */
.L_x_0:
[----:B------:R-:W-:-:S00]  /*0360*/  BRA `(.L_x_0) ;  /* 0xfffffffc00fc7947 */ /* 0x000fc0000383ffff */
[----:B------:R-:W-:-:S00]  /*0370*/  NOP ;  /* 0x0000000000007918 */ /* 0x000fc00000000000 */
        /* <DEDUP_REMOVED lines=8> */
.L_x_1:


//--------------------- .nv.constant0.triton_poi_fused_cat_0 --------------------------
	.section	.nv.constant0.triton_poi_fused_cat_0,"a",@progbits
	.sectionflags	@""
	.align	4
.nv.constant0.triton_poi_fused_cat_0:
	.zero		556
